//
// Generated by NVIDIA NVVM Compiler
//
// Compiler Build ID: CL-36424714
// Cuda compilation tools, release 13.0, V13.0.88
// Based on NVVM 20.0.0
//

.version 9.0
.target sm_100
.address_size 64

	// .globl	_Z7minimumPiS_i

.visible .entry _Z7minimumPiS_i(
	.param .u64 .ptr .align 1 _Z7minimumPiS_i_param_0,
	.param .u64 .ptr .align 1 _Z7minimumPiS_i_param_1,
	.param .u32 _Z7minimumPiS_i_param_2
)
{
	.reg .pred 	%p<10>;
	.reg .b32 	%r<122>;
	.reg .b64 	%rd<14>;

	ld.param.u64 	%rd4, [_Z7minimumPiS_i_param_0];
	ld.param.u64 	%rd3, [_Z7minimumPiS_i_param_1];
	ld.param.u32 	%r36, [_Z7minimumPiS_i_param_2];
	cvta.to.global.u64 	%rd1, %rd4;
	mov.u32 	%r1, %tid.x;
	mov.u32 	%r38, %ctaid.x;
	mov.u32 	%r39, %ntid.x;
	mul.lo.s32 	%r2, %r38, %r39;
	add.s32 	%r110, %r2, %r1;
	setp.le.s32 	%p1, %r36, %r110;
	mov.b32 	%r121, 999999;
	@%p1 bra 	$L__BB0_13;
	add.s32 	%r42, %r110, 1;
	add.s32 	%r43, %r110, 256;
	min.s32 	%r44, %r43, %r36;
	max.s32 	%r45, %r44, %r42;
	sub.s32 	%r4, %r45, %r110;
	and.b32  	%r5, %r4, 15;
	sub.s32 	%r46, %r2, %r45;
	add.s32 	%r47, %r46, %r1;
	setp.gt.u32 	%p2, %r47, -16;
	mov.b32 	%r121, 999999;
	@%p2 bra 	$L__BB0_4;
	and.b32  	%r49, %r4, -16;
	neg.s32 	%r106, %r49;
	add.s64 	%rd2, %rd1, 32;
	mov.b32 	%r121, 999999;
$L__BB0_3:
	.pragma "nounroll";
	mul.wide.s32 	%rd5, %r110, 4;
	add.s64 	%rd6, %rd2, %rd5;
	ld.global.u32 	%r50, [%rd6+-32];
	min.s32 	%r51, %r121, %r50;
	ld.global.u32 	%r52, [%rd6+-28];
	min.s32 	%r53, %r51, %r52;
	ld.global.u32 	%r54, [%rd6+-24];
	min.s32 	%r55, %r53, %r54;
	ld.global.u32 	%r56, [%rd6+-20];
	min.s32 	%r57, %r55, %r56;
	ld.global.u32 	%r58, [%rd6+-16];
	min.s32 	%r59, %r57, %r58;
	ld.global.u32 	%r60, [%rd6+-12];
	min.s32 	%r61, %r59, %r60;
	ld.global.u32 	%r62, [%rd6+-8];
	min.s32 	%r63, %r61, %r62;
	ld.global.u32 	%r64, [%rd6+-4];
	min.s32 	%r65, %r63, %r64;
	ld.global.u32 	%r66, [%rd6];
	min.s32 	%r67, %r65, %r66;
	ld.global.u32 	%r68, [%rd6+4];
	min.s32 	%r69, %r67, %r68;
	ld.global.u32 	%r70, [%rd6+8];
	min.s32 	%r71, %r69, %r70;
	ld.global.u32 	%r72, [%rd6+12];
	min.s32 	%r73, %r71, %r72;
	ld.global.u32 	%r74, [%rd6+16];
	min.s32 	%r75, %r73, %r74;
	ld.global.u32 	%r76, [%rd6+20];
	min.s32 	%r77, %r75, %r76;
	ld.global.u32 	%r78, [%rd6+24];
	min.s32 	%r79, %r77, %r78;
	ld.global.u32 	%r80, [%rd6+28];
	min.s32 	%r121, %r79, %r80;
	add.s32 	%r110, %r110, 16;
	add.s32 	%r106, %r106, 16;
	setp.ne.s32 	%p3, %r106, 0;
	@%p3 bra 	$L__BB0_3;
$L__BB0_4:
	setp.eq.s32 	%p4, %r5, 0;
	@%p4 bra 	$L__BB0_13;
	and.b32  	%r16, %r4, 7;
	setp.lt.u32 	%p5, %r5, 8;
	@%p5 bra 	$L__BB0_7;
	mul.wide.s32 	%rd7, %r110, 4;
	add.s64 	%rd8, %rd1, %rd7;
	ld.global.u32 	%r82, [%rd8];
	min.s32 	%r83, %r121, %r82;
	ld.global.u32 	%r84, [%rd8+4];
	min.s32 	%r85, %r83, %r84;
	ld.global.u32 	%r86, [%rd8+8];
	min.s32 	%r87, %r85, %r86;
	ld.global.u32 	%r88, [%rd8+12];
	min.s32 	%r89, %r87, %r88;
	ld.global.u32 	%r90, [%rd8+16];
	min.s32 	%r91, %r89, %r90;
	ld.global.u32 	%r92, [%rd8+20];
	min.s32 	%r93, %r91, %r92;
	ld.global.u32 	%r94, [%rd8+24];
	min.s32 	%r95, %r93, %r94;
	ld.global.u32 	%r96, [%rd8+28];
	min.s32 	%r121, %r95, %r96;
	add.s32 	%r110, %r110, 8;
$L__BB0_7:
	setp.eq.s32 	%p6, %r16, 0;
	@%p6 bra 	$L__BB0_13;
	and.b32  	%r22, %r4, 3;
	setp.lt.u32 	%p7, %r16, 4;
	@%p7 bra 	$L__BB0_10;
	mul.wide.s32 	%rd9, %r110, 4;
	add.s64 	%rd10, %rd1, %rd9;
	ld.global.u32 	%r98, [%rd10];
	min.s32 	%r99, %r121, %r98;
	ld.global.u32 	%r100, [%rd10+4];
	min.s32 	%r101, %r99, %r100;
	ld.global.u32 	%r102, [%rd10+8];
	min.s32 	%r103, %r101, %r102;
	ld.global.u32 	%r104, [%rd10+12];
	min.s32 	%r121, %r103, %r104;
	add.s32 	%r110, %r110, 4;
$L__BB0_10:
	setp.eq.s32 	%p8, %r22, 0;
	@%p8 bra 	$L__BB0_13;
	neg.s32 	%r118, %r22;
$L__BB0_12:
	.pragma "nounroll";
	mul.wide.s32 	%rd11, %r110, 4;
	add.s64 	%rd12, %rd1, %rd11;
	ld.global.u32 	%r105, [%rd12];
	min.s32 	%r121, %r121, %r105;
	add.s32 	%r110, %r110, 1;
	add.s32 	%r118, %r118, 1;
	setp.ne.s32 	%p9, %r118, 0;
	@%p9 bra 	$L__BB0_12;
$L__BB0_13:
	cvta.to.global.u64 	%rd13, %rd3;
	st.global.u32 	[%rd13], %r121;
	ret;

}


// ===== COMPILED SASS (sm_100) =====

	.target	sm_100

	.elftype	@"ET_EXEC"


//--------------------- .note.nv.tkinfo           --------------------------
	.section	.note.nv.tkinfo,"",@"SHT_NOTE"
	.sectionflags	@"SHF_NOTE_NV_TKINFO"
	.tkinfo
        /*0018*/ 	.word	0x00000002
        /*0030*/ 	.string	""
        /*0030*/ 	.string	"ptxas"
        /*0030*/ 	.string	"Cuda compilation tools, release 13.0, V13.0.88"
        /*0030*/ 	.string	"Build cuda_13.0.r13.0/compiler.36424714_0"
        /*0030*/ 	.string	"-arch sm_100 -m 64 "



//--------------------- .note.nv.cuinfo           --------------------------
	.section	.note.nv.cuinfo,"",@"SHT_NOTE"
	.sectionflags	@"SHF_NOTE_NV_CUINFO"
        /*0018*/ 	.short	0x0002
        /*001a*/ 	.short	0x0064
        /*001c*/ 	.short	0x0082
	.zero		2


//--------------------- .nv.info                  --------------------------
	.section	.nv.info,"",@"SHT_CUDA_INFO"
	.align	4


	//----- nvinfo : EIATTR_REGCOUNT
	.align		4
        /*0000*/ 	.byte	0x04, 0x2f
        /*0002*/ 	.short	(.L_1 - .L_0)
	.align		4
.L_0:
        /*0004*/ 	.word	index@(_Z7minimumPiS_i)
        /*0008*/ 	.word	0x0000001c


	//----- nvinfo : EIATTR_FRAME_SIZE
	.align		4
.L_1:
        /*000c*/ 	.byte	0x04, 0x11
        /*000e*/ 	.short	(.L_3 - .L_2)
	.align		4
.L_2:
        /*0010*/ 	.word	index@(_Z7minimumPiS_i)
        /*0014*/ 	.word	0x00000000


	//----- nvinfo : EIATTR_MIN_STACK_SIZE
	.align		4
.L_3:
        /*0018*/ 	.byte	0x04, 0x12
        /*001a*/ 	.short	(.L_5 - .L_4)
	.align		4
.L_4:
        /*001c*/ 	.word	index@(_Z7minimumPiS_i)
        /*0020*/ 	.word	0x00000000
.L_5:


//--------------------- .nv.compat                --------------------------
	.section	.nv.compat,"",@"SHT_CUDA_COMPAT_INFO"
	.align	4
        /*0000*/ 	.byte	0x02, 0x09, 0x00, 0x00, 0x02, 0x02, 0x01, 0x00, 0x02, 0x05, 0x05, 0x00, 0x03, 0x07, 0x01, 0x01
        /*0010*/ 	.byte	0x02, 0x03, 0x00, 0x00, 0x02, 0x06, 0x01, 0x00, 0x04, 0x0b, 0x08, 0x00, 0x09, 0x00, 0x00, 0x00
        /*0020*/ 	.byte	0x00, 0x00, 0x00, 0x00


//--------------------- .nv.info._Z7minimumPiS_i  --------------------------
	.section	.nv.info._Z7minimumPiS_i,"",@"SHT_CUDA_INFO"
	.sectionflags	@""
	.align	4


	//----- nvinfo : EIATTR_CUDA_API_VERSION
	.align		4
        /*0000*/ 	.byte	0x04, 0x37
        /*0002*/ 	.short	(.L_7 - .L_6)
.L_6:
        /*0004*/ 	.word	0x00000082


	//----- nvinfo : EIATTR_KPARAM_INFO
	.align		4
.L_7:
        /*0008*/ 	.byte	0x04, 0x17
        /*000a*/ 	.short	(.L_9 - .L_8)
.L_8:
        /*000c*/ 	.word	0x00000000
        /*0010*/ 	.short	0x0002
        /*0012*/ 	.short	0x0010
        /*0014*/ 	.byte	0x00, 0xf0, 0x11, 0x00


	//----- nvinfo : EIATTR_KPARAM_INFO
	.align		4
.L_9:
        /*0018*/ 	.byte	0x04, 0x17
        /*001a*/ 	.short	(.L_11 - .L_10)
.L_10:
        /*001c*/ 	.word	0x00000000
        /*0020*/ 	.short	0x0001
        /*0022*/ 	.short	0x0008
        /*0024*/ 	.byte	0x00, 0xf5, 0x21, 0x00


	//----- nvinfo : EIATTR_KPARAM_INFO
	.align		4
.L_11:
        /*0028*/ 	.byte	0x04, 0x17
        /*002a*/ 	.short	(.L_13 - .L_12)
.L_12:
        /*002c*/ 	.word	0x00000000
        /*0030*/ 	.short	0x0000
        /*0032*/ 	.short	0x0000
        /*0034*/ 	.byte	0x00, 0xf5, 0x21, 0x00


	//----- nvinfo : EIATTR_SPARSE_MMA_MASK
	.align		4
.L_13:
        /*0038*/ 	.byte	0x03, 0x50
        /*003a*/ 	.short	0x0000


	//----- nvinfo : EIATTR_MAXREG_COUNT
	.align		4
        /*003c*/ 	.byte	0x03, 0x1b
        /*003e*/ 	.short	0x00ff


	//----- nvinfo : EIATTR_MERCURY_ISA_VERSION
	.align		4
        /*0040*/ 	.byte	0x03, 0x5f
        /*0042*/ 	.short	0x0101


	//----- nvinfo : EIATTR_VRC_CTA_INIT_COUNT
	.align		4
        /*0044*/ 	.byte	0x02, 0x4a
	.zero		1
	.zero		1


	//----- nvinfo : EIATTR_EXIT_INSTR_OFFSETS
	.align		4
        /*0048*/ 	.byte	0x04, 0x1c
        /*004a*/ 	.short	(.L_15 - .L_14)


	//   ....[0]....
.L_14:
        /*004c*/ 	.word	0x000006d0


	//----- nvinfo : EIATTR_CRS_STACK_SIZE
	.align		4
.L_15:
        /*0050*/ 	.byte	0x04, 0x1e
        /*0052*/ 	.short	(.L_17 - .L_16)
.L_16:
        /*0054*/ 	.word	0x00000000


	//----- nvinfo : EIATTR_CBANK_PARAM_SIZE
	.align		4
.L_17:
        /*0058*/ 	.byte	0x03, 0x19
        /*005a*/ 	.short	0x0014


	//----- nvinfo : EIATTR_PARAM_CBANK
	.align		4
        /*005c*/ 	.byte	0x04, 0x0a
        /*005e*/ 	.short	(.L_19 - .L_18)
	.align		4
.L_18:
        /*0060*/ 	.word	index@(.nv.constant0._Z7minimumPiS_i)
        /*0064*/ 	.short	0x0380
        /*0066*/ 	.short	0x0014


	//----- nvinfo : EIATTR_SW_WAR
	.align		4
.L_19:
        /*0068*/ 	.byte	0x04, 0x36
        /*006a*/ 	.short	(.L_21 - .L_20)
.L_20:
        /*006c*/ 	.word	0x00000008
.L_21:


//--------------------- .nv.callgraph             --------------------------
	.section	.nv.callgraph,"",@"SHT_CUDA_CALLGRAPH"
	.align	4
	.sectionentsize	8
	.align		4
        /*0000*/ 	.word	0x00000000
	.align		4
        /*0004*/ 	.word	0xffffffff
	.align		4
        /*0008*/ 	.word	0x00000000
	.align		4
        /*000c*/ 	.word	0xfffffffe
	.align		4
        /*0010*/ 	.word	0x00000000
	.align		4
        /*0014*/ 	.word	0xfffffffd
	.align		4
        /*0018*/ 	.word	0x00000000
	.align		4
        /*001c*/ 	.word	0xfffffffc


//--------------------- .text._Z7minimumPiS_i     --------------------------
	.section	.text._Z7minimumPiS_i,"ax",@progbits
	.align	128
        .global         _Z7minimumPiS_i
        .type           _Z7minimumPiS_i,@function
        .size           _Z7minimumPiS_i,(.L_x_11 - _Z7minimumPiS_i)
        .other          _Z7minimumPiS_i,@"STO_CUDA_ENTRY STV_DEFAULT"
_Z7minimumPiS_i:
.text._Z7minimumPiS_i:
[----:B------:R-:W-:Y:S01]  /*0000*/  LDC R1, c[0x0][0x37c] ;  /* 0x0000df00ff017b82 */ /* 0x000fe20000000800 */
[----:B------:R-:W0:Y:S07]  /*0010*/  S2R R4, SR_TID.X ;  /* 0x0000000000047919 */ /* 0x000e2e0000002100 */
[----:B------:R-:W1:Y:S01]  /*0020*/  S2UR UR4, SR_CTAID.X ;  /* 0x00000000000479c3 */ /* 0x000e620000002500 */
[----:B------:R-:W1:Y:S01]  /*0030*/  LDCU UR5, c[0x0][0x360] ;  /* 0x00006c00ff0577ac */ /* 0x000e620008000800 */
[----:B------:R-:W-:Y:S01]  /*0040*/  BSSY.RECONVERGENT B0, `(.L_x_0) ;  /* 0x0000066000007945 */ /* 0x000fe20003800200 */
[----:B------:R-:W-:Y:S01]  /*0050*/  IMAD.MOV.U32 R0, RZ, RZ, 0xf423f ;  /* 0x000f423fff007424 */ /* 0x000fe200078e00ff */
[----:B------:R-:W2:Y:S04]  /*0060*/  LDCU.64 UR6, c[0x0][0x358] ;  /* 0x00006b00ff0677ac */ /* 0x000ea80008000a00 */
[----:B------:R-:W3:Y:S01]  /*0070*/  LDC R3, c[0x0][0x390] ;  /* 0x0000e400ff037b82 */ /* 0x000ee20000000800 */
[----:B-1----:R-:W-:-:S06]  /*0080*/  UIMAD UR4, UR4, UR5, URZ ;  /* 0x00000005040472a4 */ /* 0x002fcc000f8e02ff */
[----:B0-----:R-:W-:-:S05]  /*0090*/  VIADD R2, R4, UR4 ;  /* 0x0000000404027c36 */ /* 0x001fca0008000000 */
[----:B---3--:R-:W-:-:S13]  /*00a0*/  ISETP.GE.AND P0, PT, R2, R3, PT ;  /* 0x000000030200720c */ /* 0x008fda0003f06270 */
[----:B--2---:R-:W-:Y:S05]  /*00b0*/  @P0 BRA `(.L_x_1) ;  /* 0x0000000400780947 */ /* 0x004fea0003800000 */
[C---:B------:R-:W-:Y:S01]  /*00c0*/  VIADDMNMX R3, R2.reuse, 0x100, R3, PT ;  /* 0x0000010002037846 */ /* 0x040fe20003800103 */
[----:B------:R-:W-:Y:S01]  /*00d0*/  BSSY.RECONVERGENT B1, `(.L_x_2) ;  /* 0x000002c000017945 */ /* 0x000fe20003800200 */
[----:B------:R-:W-:Y:S02]  /*00e0*/  IMAD.MOV.U32 R0, RZ, RZ, 0xf423f ;  /* 0x000f423fff007424 */ /* 0x000fe400078e00ff */
[----:B------:R-:W-:-:S05]  /*00f0*/  VIADDMNMX R5, R2, 0x1, R3, !PT ;  /* 0x0000000102057846 */ /* 0x000fca0007800103 */
[----:B------:R-:W-:Y:S01]  /*0100*/  IMAD.IADD R3, R5, 0x1, -R2 ;  /* 0x0000000105037824 */ /* 0x000fe200078e0a02 */
[----:B------:R-:W-:-:S04]  /*0110*/  IADD3 R5, PT, PT, R4, UR4, -R5 ;  /* 0x0000000404057c10 */ /* 0x000fc8000fffe805 */
[----:B------:R-:W-:Y:S02]  /*0120*/  ISETP.GT.U32.AND P1, PT, R5, -0x10, PT ;  /* 0xfffffff00500780c */ /* 0x000fe40003f24070 */
[----:B------:R-:W-:-:S04]  /*0130*/  LOP3.LUT R23, R3, 0xf, RZ, 0xc0, !PT ;  /* 0x0000000f03177812 */ /* 0x000fc800078ec0ff */
[----:B------:R-:W-:-:S07]  /*0140*/  ISETP.NE.AND P0, PT, R23, RZ, PT ;  /* 0x000000ff1700720c */ /* 0x000fce0003f05270 */
[----:B------:R-:W-:Y:S06]  /*0150*/  @P1 BRA `(.L_x_3) ;  /* 0x00000000008c1947 */ /* 0x000fec0003800000 */
[----:B------:R-:W0:Y:S01]  /*0160*/  LDC.64 R4, c[0x0][0x380] ;  /* 0x0000e000ff047b82 */ /* 0x000e220000000a00 */
[----:B------:R-:W-:Y:S01]  /*0170*/  LOP3.LUT R8, R3, 0xfffffff0, RZ, 0xc0, !PT ;  /* 0xfffffff003087812 */ /* 0x000fe200078ec0ff */
[----:B------:R-:W-:-:S04]  /*0180*/  IMAD.MOV.U32 R0, RZ, RZ, 0xf423f ;  /* 0x000f423fff007424 */ /* 0x000fc800078e00ff */
[----:B------:R-:W-:Y:S01]  /*0190*/  IMAD.MOV R8, RZ, RZ, -R8 ;  /* 0x000000ffff087224 */ /* 0x000fe200078e0a08 */
[----:B0-----:R-:W-:-:S05]  /*01a0*/  IADD3 R4, P1, PT, R4, 0x20, RZ ;  /* 0x0000002004047810 */ /* 0x001fca0007f3e0ff */
[----:B------:R-:W-:-:S08]  /*01b0*/  IMAD.X R5, RZ, RZ, R5, P1 ;  /* 0x000000ffff057224 */ /* 0x000fd000008e0605 */
.L_x_4:
[----:B------:R-:W-:-:S05]  /*01c0*/  IMAD.WIDE R6, R2, 0x4, R4 ;  /* 0x0000000402067825 */ /* 0x000fca00078e0204 */
[----:B------:R-:W2:Y:S04]  /*01d0*/  LDG.E R15, desc[UR6][R6.64+-0x20] ;  /* 0xffffe006060f7981 */ /* 0x000ea8000c1e1900 */
[----:B------:R-:W2:Y:S04]  /*01e0*/  LDG.E R16, desc[UR6][R6.64+-0x1c] ;  /* 0xffffe40606107981 */ /* 0x000ea8000c1e1900 */
[----:B------:R-:W3:Y:S04]  /*01f0*/  LDG.E R18, desc[UR6][R6.64+-0x18] ;  /* 0xffffe80606127981 */ /* 0x000ee8000c1e1900 */
[----:B------:R-:W3:Y:S04]  /*0200*/  LDG.E R17, desc[UR6][R6.64+-0x14] ;  /* 0xffffec0606117981 */ /* 0x000ee8000c1e1900 */
[----:B------:R-:W4:Y:S04]  /*0210*/  LDG.E R20, desc[UR6][R6.64+-0x10] ;  /* 0xfffff00606147981 */ /* 0x000f28000c1e1900 */
[----:B------:R-:W4:Y:S04]  /*0220*/  LDG.E R19, desc[UR6][R6.64+-0xc] ;  /* 0xfffff40606137981 */ /* 0x000f28000c1e1900 */
[----:B------:R-:W5:Y:S04]  /*0230*/  LDG.E R22, desc[UR6][R6.64+-0x8] ;  /* 0xfffff80606167981 */ /* 0x000f68000c1e1900 */
        /* <DEDUP_REMOVED lines=8> */
[----:B------:R-:W5:Y:S01]  /*02c0*/  LDG.E R13, desc[UR6][R6.64+0x1c] ;  /* 0x00001c06060d7981 */ /* 0x000f62000c1e1900 */
[----:B------:R-:W-:-:S02]  /*02d0*/  VIADD R8, R8, 0x10 ;  /* 0x0000001008087836 */ /* 0x000fc40000000000 */
[----:B------:R-:W-:-:S03]  /*02e0*/  VIADD R2, R2, 0x10 ;  /* 0x0000001002027836 */ /* 0x000fc60000000000 */
[----:B------:R-:W-:Y:S02]  /*02f0*/  ISETP.NE.AND P1, PT, R8, RZ, PT ;  /* 0x000000ff0800720c */ /* 0x000fe40003f25270 */
[----:B--2---:R-:W-:-:S04]  /*0300*/  VIMNMX3 R15, R0, R15, R16, PT ;  /* 0x0000000f000f720f */ /* 0x004fc80003800110 */
[----:B---3--:R-:W-:-:S04]  /*0310*/  VIMNMX3 R15, R15, R18, R17, PT ;  /* 0x000000120f0f720f */ /* 0x008fc80003800111 */
[----:B----4-:R-:W-:-:S04]  /*0320*/  VIMNMX3 R15, R15, R20, R19, PT ;  /* 0x000000140f0f720f */ /* 0x010fc80003800113 */
[----:B-----5:R-:W-:-:S04]  /*0330*/  VIMNMX3 R15, R15, R22, R21, PT ;  /* 0x000000160f0f720f */ /* 0x020fc80003800115 */
[----:B------:R-:W-:-:S04]  /*0340*/  VIMNMX3 R15, R15, R24, R25, PT ;  /* 0x000000180f0f720f */ /* 0x000fc80003800119 */
[----:B------:R-:W-:-:S04]  /*0350*/  VIMNMX3 R9, R15, R14, R9, PT ;  /* 0x0000000e0f09720f */ /* 0x000fc80003800109 */
[----:B------:R-:W-:-:S04]  /*0360*/  VIMNMX3 R9, R9, R12, R11, PT ;  /* 0x0000000c0909720f */ /* 0x000fc8000380010b */
[----:B------:R-:W-:Y:S01]  /*0370*/  VIMNMX3 R0, R9, R10, R13, PT ;  /* 0x0000000a0900720f */ /* 0x000fe2000380010d */
[----:B------:R-:W-:Y:S06]  /*0380*/  @P1 BRA `(.L_x_4) ;  /* 0xfffffffc008c1947 */ /* 0x000fec000383ffff */
.L_x_3:
[----:B------:R-:W-:Y:S05]  /*0390*/  BSYNC.RECONVERGENT B1 ;  /* 0x0000000000017941 */ /* 0x000fea0003800200 */
.L_x_2:
[----:B------:R-:W-:Y:S05]  /*03a0*/  @!P0 BRA `(.L_x_1) ;  /* 0x0000000000bc8947 */ /* 0x000fea0003800000 */
[----:B------:R-:W-:Y:S01]  /*03b0*/  ISETP.GE.U32.AND P0, PT, R23, 0x8, PT ;  /* 0x000000081700780c */ /* 0x000fe20003f06070 */
[----:B------:R-:W-:Y:S01]  /*03c0*/  BSSY.RECONVERGENT B1, `(.L_x_5) ;  /* 0x0000013000017945 */ /* 0x000fe20003800200 */
[----:B------:R-:W-:-:S04]  /*03d0*/  LOP3.LUT R14, R3, 0x7, RZ, 0xc0, !PT ;  /* 0x00000007030e7812 */ /* 0x000fc800078ec0ff */
[----:B------:R-:W-:-:S07]  /*03e0*/  ISETP.NE.AND P1, PT, R14, RZ, PT ;  /* 0x000000ff0e00720c */ /* 0x000fce0003f25270 */
[----:B------:R-:W-:Y:S06]  /*03f0*/  @!P0 BRA `(.L_x_6) ;  /* 0x00000000003c8947 */ /* 0x000fec0003800000 */
[----:B------:R-:W0:Y:S02]  /*0400*/  LDC.64 R4, c[0x0][0x380] ;  /* 0x0000e000ff047b82 */ /* 0x000e240000000a00 */
[----:B0-----:R-:W-:-:S05]  /*0410*/  IMAD.WIDE R4, R2, 0x4, R4 ;  /* 0x0000000402047825 */ /* 0x001fca00078e0204 */
[----:B------:R-:W2:Y:S04]  /*0420*/  LDG.E R7, desc[UR6][R4.64] ;  /* 0x0000000604077981 */ /* 0x000ea8000c1e1900 */
[----:B------:R-:W2:Y:S04]  /*0430*/  LDG.E R6, desc[UR6][R4.64+0x4] ;  /* 0x0000040604067981 */ /* 0x000ea8000c1e1900 */
[----:B------:R-:W3:Y:S04]  /*0440*/  LDG.E R9, desc[UR6][R4.64+0x8] ;  /* 0x0000080604097981 */ /* 0x000ee8000c1e1900 */
[----:B------:R-:W3:Y:S04]  /*0450*/  LDG.E R8, desc[UR6][R4.64+0xc] ;  /* 0x00000c0604087981 */ /* 0x000ee8000c1e1900 */
[----:B------:R-:W4:Y:S04]  /*0460*/  LDG.E R11, desc[UR6][R4.64+0x10] ;  /* 0x00001006040b7981 */ /* 0x000f28000c1e1900 */
[----:B------:R-:W4:Y:S04]  /*0470*/  LDG.E R10, desc[UR6][R4.64+0x14] ;  /* 0x00001406040a7981 */ /* 0x000f28000c1e1900 */
[----:B------:R-:W5:Y:S04]  /*0480*/  LDG.E R13, desc[UR6][R4.64+0x18] ;  /* 0x00001806040d7981 */ /* 0x000f68000c1e1900 */
[----:B------:R-:W5:Y:S01]  /*0490*/  LDG.E R12, desc[UR6][R4.64+0x1c] ;  /* 0x00001c06040c7981 */ /* 0x000f62000c1e1900 */
[----:B------:R-:W-:Y:S01]  /*04a0*/  VIADD R2, R2, 0x8 ;  /* 0x0000000802027836 */ /* 0x000fe20000000000 */
[----:B--2---:R-:W-:-:S04]  /*04b0*/  VIMNMX3 R6, R0, R7, R6, PT ;  /* 0x000000070006720f */ /* 0x004fc80003800106 */
[----:B---3--:R-:W-:-:S04]  /*04c0*/  VIMNMX3 R6, R6, R9, R8, PT ;  /* 0x000000090606720f */ /* 0x008fc80003800108 */
[----:B----4-:R-:W-:-:S04]  /*04d0*/  VIMNMX3 R6, R6, R11, R10, PT ;  /* 0x0000000b0606720f */ /* 0x010fc8000380010a */
[----:B-----5:R-:W-:-:S07]  /*04e0*/  VIMNMX3 R0, R6, R13, R12, PT ;  /* 0x0000000d0600720f */ /* 0x020fce000380010c */
.L_x_6:
[----:B------:R-:W-:Y:S05]  /*04f0*/  BSYNC.RECONVERGENT B1 ;  /* 0x0000000000017941 */ /* 0x000fea0003800200 */
.L_x_5:
        /* <DEDUP_REMOVED lines=11> */
[----:B------:R-:W3:Y:S01]  /*05b0*/  LDG.E R8, desc[UR6][R4.64+0xc] ;  /* 0x00000c0604087981 */ /* 0x000ee2000c1e1900 */
[----:B------:R-:W-:Y:S01]  /*05c0*/  VIADD R2, R2, 0x4 ;  /* 0x0000000402027836 */ /* 0x000fe20000000000 */
[----:B--2---:R-:W-:-:S04]  /*05d0*/  VIMNMX3 R0, R0, R7, R6, PT ;  /* 0x000000070000720f */ /* 0x004fc80003800106 */
[----:B---3--:R-:W-:-:S07]  /*05e0*/  VIMNMX3 R0, R0, R9, R8, PT ;  /* 0x000000090000720f */ /* 0x008fce0003800108 */
.L_x_8:
[----:B------:R-:W-:Y:S05]  /*05f0*/  BSYNC.RECONVERGENT B1 ;  /* 0x0000000000017941 */ /* 0x000fea0003800200 */
.L_x_7:
[----:B------:R-:W-:Y:S05]  /*0600*/  @!P1 BRA `(.L_x_1) ;  /* 0x0000000000249947 */ /* 0x000fea0003800000 */
[----:B------:R-:W0:Y:S01]  /*0610*/  LDC.64 R6, c[0x0][0x380] ;  /* 0x0000e000ff067b82 */ /* 0x000e220000000a00 */
[----:B------:R-:W-:-:S07]  /*0620*/  IMAD.MOV R3, RZ, RZ, -R3 ;  /* 0x000000ffff037224 */ /* 0x000fce00078e0a03 */
.L_x_9:
[----:B0-----:R-:W-:-:S06]  /*0630*/  IMAD.WIDE R4, R2, 0x4, R6 ;  /* 0x0000000402047825 */ /* 0x001fcc00078e0206 */
[----:B------:R-:W2:Y:S01]  /*0640*/  LDG.E R5, desc[UR6][R4.64] ;  /* 0x0000000604057981 */ /* 0x000ea2000c1e1900 */
[----:B------:R-:W-:Y:S02]  /*0650*/  VIADD R3, R3, 0x1 ;  /* 0x0000000103037836 */ /* 0x000fe40000000000 */
[----:B------:R-:W-:-:S03]  /*0660*/  VIADD R2, R2, 0x1 ;  /* 0x0000000102027836 */ /* 0x000fc60000000000 */
[----:B------:R-:W-:Y:S02]  /*0670*/  ISETP.NE.AND P0, PT, R3, RZ, PT ;  /* 0x000000ff0300720c */ /* 0x000fe40003f05270 */
[----:B--2---:R-:W-:-:S11]  /*0680*/  VIMNMX R0, PT, PT, R5, R0, PT ;  /* 0x0000000005007248 */ /* 0x004fd60003fe0100 */
[----:B------:R-:W-:Y:S05]  /*0690*/  @P0 BRA `(.L_x_9) ;  /* 0xfffffffc00e40947 */ /* 0x000fea000383ffff */
.L_x_1:
[----:B------:R-:W-:Y:S05]  /*06a0*/  BSYNC.RECONVERGENT B0 ;  /* 0x0000000000007941 */ /* 0x000fea0003800200 */
.L_x_0:
[----:B------:R-:W0:Y:S02]  /*06b0*/  LDC.64 R2, c[0x0][0x388] ;  /* 0x0000e200ff027b82 */ /* 0x000e240000000a00 */
[----:B0-----:R-:W-:Y:S01]  /*06c0*/  STG.E desc[UR6][R2.64], R0 ;  /* 0x0000000002007986 */ /* 0x001fe2000c101906 */
[----:B------:R-:W-:Y:S05]  /*06d0*/  EXIT ;  /* 0x000000000000794d */ /* 0x000fea0003800000 */
.L_x_10:
[----:B------:R-:W-:-:S00]  /*06e0*/  BRA `(.L_x_10) ;  /* 0xfffffffc00fc7947 */ /* 0x000fc0000383ffff */
[----:B------:R-:W-:-:S00]  /*06f0*/  NOP ;  /* 0x0000000000007918 */ /* 0x000fc00000000000 */
        /* <DEDUP_REMOVED lines=8> */
.L_x_11:


//--------------------- .nv.shared.reserved.0     --------------------------
	.section	.nv.shared.reserved.0,"aw",@nobits
	.weak		__nv_reservedSMEM_offset_0_alias
	.size		__nv_reservedSMEM_offset_0_alias, 0, 64
	.other		__nv_reservedSMEM_offset_0_alias,@"STO_CUDA_RESERVED_SHARED STV_DEFAULT"
__nv_reservedSMEM_offset_0_alias:
	.zero		0
	.zero		64


//--------------------- .nv.constant0._Z7minimumPiS_i --------------------------
	.section	.nv.constant0._Z7minimumPiS_i,"a",@progbits
	.sectionflags	@""
	.align	4
.nv.constant0._Z7minimumPiS_i:
	.zero		916


//--------------------- SYMBOLS --------------------------

	.type		.nv.reservedSmem.offset0,@object
	.size		.nv.reservedSmem.offset0,0x4
